//
// Generated by NVIDIA NVVM Compiler
//
// Compiler Build ID: CL-36424714
// Cuda compilation tools, release 13.0, V13.0.88
// Based on NVVM 20.0.0
//

.version 9.0
.target sm_100
.address_size 64

	// .globl	_Z8bfs_stepPKiS0_PiS0_iS1_S1_

.visible .entry _Z8bfs_stepPKiS0_PiS0_iS1_S1_(
	.param .u64 .ptr .align 1 _Z8bfs_stepPKiS0_PiS0_iS1_S1__param_0,
	.param .u64 .ptr .align 1 _Z8bfs_stepPKiS0_PiS0_iS1_S1__param_1,
	.param .u64 .ptr .align 1 _Z8bfs_stepPKiS0_PiS0_iS1_S1__param_2,
	.param .u64 .ptr .align 1 _Z8bfs_stepPKiS0_PiS0_iS1_S1__param_3,
	.param .u32 _Z8bfs_stepPKiS0_PiS0_iS1_S1__param_4,
	.param .u64 .ptr .align 1 _Z8bfs_stepPKiS0_PiS0_iS1_S1__param_5,
	.param .u64 .ptr .align 1 _Z8bfs_stepPKiS0_PiS0_iS1_S1__param_6
)
{
	.reg .pred 	%p<5>;
	.reg .b32 	%r<18>;
	.reg .b64 	%rd<26>;

	ld.param.u64 	%rd7, [_Z8bfs_stepPKiS0_PiS0_iS1_S1__param_0];
	ld.param.u64 	%rd8, [_Z8bfs_stepPKiS0_PiS0_iS1_S1__param_1];
	ld.param.u64 	%rd12, [_Z8bfs_stepPKiS0_PiS0_iS1_S1__param_2];
	ld.param.u64 	%rd9, [_Z8bfs_stepPKiS0_PiS0_iS1_S1__param_3];
	ld.param.u32 	%r7, [_Z8bfs_stepPKiS0_PiS0_iS1_S1__param_4];
	ld.param.u64 	%rd10, [_Z8bfs_stepPKiS0_PiS0_iS1_S1__param_5];
	ld.param.u64 	%rd11, [_Z8bfs_stepPKiS0_PiS0_iS1_S1__param_6];
	cvta.to.global.u64 	%rd1, %rd12;
	mov.u32 	%r8, %ctaid.x;
	mov.u32 	%r9, %ntid.x;
	mov.u32 	%r10, %tid.x;
	mad.lo.s32 	%r1, %r8, %r9, %r10;
	setp.ge.s32 	%p1, %r1, %r7;
	@%p1 bra 	$L__BB0_6;
	cvta.to.global.u64 	%rd13, %rd7;
	cvta.to.global.u64 	%rd14, %rd9;
	mul.wide.s32 	%rd15, %r1, 4;
	add.s64 	%rd16, %rd14, %rd15;
	ld.global.u32 	%r11, [%rd16];
	cvt.s64.s32 	%rd2, %r11;
	mul.wide.s32 	%rd17, %r11, 4;
	add.s64 	%rd3, %rd13, %rd17;
	ld.global.u32 	%r17, [%rd3];
	ld.global.u32 	%r12, [%rd3+4];
	setp.ge.s32 	%p2, %r17, %r12;
	@%p2 bra 	$L__BB0_6;
	shl.b64 	%rd18, %rd2, 2;
	add.s64 	%rd19, %rd1, %rd18;
	ld.global.u32 	%r13, [%rd19];
	add.s32 	%r3, %r13, 1;
	cvta.to.global.u64 	%rd4, %rd8;
	cvta.to.global.u64 	%rd5, %rd11;
	cvta.to.global.u64 	%rd6, %rd10;
$L__BB0_3:
	mul.wide.s32 	%rd20, %r17, 4;
	add.s64 	%rd21, %rd4, %rd20;
	ld.global.u32 	%r5, [%rd21];
	mul.wide.s32 	%rd22, %r5, 4;
	add.s64 	%rd23, %rd1, %rd22;
	atom.relaxed.global.cas.b32 	%r14, [%rd23], -1, %r3;
	setp.ne.s32 	%p3, %r14, -1;
	@%p3 bra 	$L__BB0_5;
	atom.global.add.u32 	%r15, [%rd5], 1;
	mul.wide.s32 	%rd24, %r15, 4;
	add.s64 	%rd25, %rd6, %rd24;
	st.global.u32 	[%rd25], %r5;
$L__BB0_5:
	add.s32 	%r17, %r17, 1;
	ld.global.u32 	%r16, [%rd3+4];
	setp.lt.s32 	%p4, %r17, %r16;
	@%p4 bra 	$L__BB0_3;
$L__BB0_6:
	ret;

}


// ===== COMPILED SASS (sm_100) =====

	.target	sm_100

	.elftype	@"ET_EXEC"


//--------------------- .note.nv.tkinfo           --------------------------
	.section	.note.nv.tkinfo,"",@"SHT_NOTE"
	.sectionflags	@"SHF_NOTE_NV_TKINFO"
	.tkinfo
        /*0018*/ 	.word	0x00000002
        /*0030*/ 	.string	""
        /*0030*/ 	.string	"ptxas"
        /*0030*/ 	.string	"Cuda compilation tools, release 13.0, V13.0.88"
        /*0030*/ 	.string	"Build cuda_13.0.r13.0/compiler.36424714_0"
        /*0030*/ 	.string	"-arch sm_100 -m 64 "



//--------------------- .note.nv.cuinfo           --------------------------
	.section	.note.nv.cuinfo,"",@"SHT_NOTE"
	.sectionflags	@"SHF_NOTE_NV_CUINFO"
        /*0018*/ 	.short	0x0002
        /*001a*/ 	.short	0x0064
        /*001c*/ 	.short	0x0082
	.zero		2


//--------------------- .nv.info                  --------------------------
	.section	.nv.info,"",@"SHT_CUDA_INFO"
	.align	4


	//----- nvinfo : EIATTR_REGCOUNT
	.align		4
        /*0000*/ 	.byte	0x04, 0x2f
        /*0002*/ 	.short	(.L_1 - .L_0)
	.align		4
.L_0:
        /*0004*/ 	.word	index@(_Z8bfs_stepPKiS0_PiS0_iS1_S1_)
        /*0008*/ 	.word	0x00000018


	//----- nvinfo : EIATTR_FRAME_SIZE
	.align		4
.L_1:
        /*000c*/ 	.byte	0x04, 0x11
        /*000e*/ 	.short	(.L_3 - .L_2)
	.align		4
.L_2:
        /*0010*/ 	.word	index@(_Z8bfs_stepPKiS0_PiS0_iS1_S1_)
        /*0014*/ 	.word	0x00000000


	//----- nvinfo : EIATTR_MIN_STACK_SIZE
	.align		4
.L_3:
        /*0018*/ 	.byte	0x04, 0x12
        /*001a*/ 	.short	(.L_5 - .L_4)
	.align		4
.L_4:
        /*001c*/ 	.word	index@(_Z8bfs_stepPKiS0_PiS0_iS1_S1_)
        /*0020*/ 	.word	0x00000000
.L_5:


//--------------------- .nv.compat                --------------------------
	.section	.nv.compat,"",@"SHT_CUDA_COMPAT_INFO"
	.align	4
        /*0000*/ 	.byte	0x02, 0x09, 0x00, 0x00, 0x02, 0x02, 0x01, 0x00, 0x02, 0x05, 0x05, 0x00, 0x03, 0x07, 0x01, 0x01
        /*0010*/ 	.byte	0x02, 0x03, 0x00, 0x00, 0x02, 0x06, 0x01, 0x00, 0x04, 0x0b, 0x08, 0x00, 0x09, 0x00, 0x00, 0x00
        /*0020*/ 	.byte	0x00, 0x00, 0x00, 0x00


//--------------------- .nv.info._Z8bfs_stepPKiS0_PiS0_iS1_S1_ --------------------------
	.section	.nv.info._Z8bfs_stepPKiS0_PiS0_iS1_S1_,"",@"SHT_CUDA_INFO"
	.sectionflags	@""
	.align	4


	//----- nvinfo : EIATTR_CUDA_API_VERSION
	.align		4
        /*0000*/ 	.byte	0x04, 0x37
        /*0002*/ 	.short	(.L_7 - .L_6)
.L_6:
        /*0004*/ 	.word	0x00000082


	//----- nvinfo : EIATTR_KPARAM_INFO
	.align		4
.L_7:
        /*0008*/ 	.byte	0x04, 0x17
        /*000a*/ 	.short	(.L_9 - .L_8)
.L_8:
        /*000c*/ 	.word	0x00000000
        /*0010*/ 	.short	0x0006
        /*0012*/ 	.short	0x0030
        /*0014*/ 	.byte	0x00, 0xf5, 0x21, 0x00


	//----- nvinfo : EIATTR_KPARAM_INFO
	.align		4
.L_9:
        /*0018*/ 	.byte	0x04, 0x17
        /*001a*/ 	.short	(.L_11 - .L_10)
.L_10:
        /*001c*/ 	.word	0x00000000
        /*0020*/ 	.short	0x0005
        /*0022*/ 	.short	0x0028
        /*0024*/ 	.byte	0x00, 0xf5, 0x21, 0x00


	//----- nvinfo : EIATTR_KPARAM_INFO
	.align		4
.L_11:
        /*0028*/ 	.byte	0x04, 0x17
        /*002a*/ 	.short	(.L_13 - .L_12)
.L_12:
        /*002c*/ 	.word	0x00000000
        /*0030*/ 	.short	0x0004
        /*0032*/ 	.short	0x0020
        /*0034*/ 	.byte	0x00, 0xf0, 0x11, 0x00


	//----- nvinfo : EIATTR_KPARAM_INFO
	.align		4
.L_13:
        /*0038*/ 	.byte	0x04, 0x17
        /*003a*/ 	.short	(.L_15 - .L_14)
.L_14:
        /*003c*/ 	.word	0x00000000
        /*0040*/ 	.short	0x0003
        /*0042*/ 	.short	0x0018
        /*0044*/ 	.byte	0x00, 0xf5, 0x21, 0x00


	//----- nvinfo : EIATTR_KPARAM_INFO
	.align		4
.L_15:
        /*0048*/ 	.byte	0x04, 0x17
        /*004a*/ 	.short	(.L_17 - .L_16)
.L_16:
        /*004c*/ 	.word	0x00000000
        /*0050*/ 	.short	0x0002
        /*0052*/ 	.short	0x0010
        /*0054*/ 	.byte	0x00, 0xf5, 0x21, 0x00


	//----- nvinfo : EIATTR_KPARAM_INFO
	.align		4
.L_17:
        /*0058*/ 	.byte	0x04, 0x17
        /*005a*/ 	.short	(.L_19 - .L_18)
.L_18:
        /*005c*/ 	.word	0x00000000
        /*0060*/ 	.short	0x0001
        /*0062*/ 	.short	0x0008
        /*0064*/ 	.byte	0x00, 0xf5, 0x21, 0x00


	//----- nvinfo : EIATTR_KPARAM_INFO
	.align		4
.L_19:
        /*0068*/ 	.byte	0x04, 0x17
        /*006a*/ 	.short	(.L_21 - .L_20)
.L_20:
        /*006c*/ 	.word	0x00000000
        /*0070*/ 	.short	0x0000
        /*0072*/ 	.short	0x0000
        /*0074*/ 	.byte	0x00, 0xf5, 0x21, 0x00


	//----- nvinfo : EIATTR_SPARSE_MMA_MASK
	.align		4
.L_21:
        /*0078*/ 	.byte	0x03, 0x50
        /*007a*/ 	.short	0x0000


	//----- nvinfo : EIATTR_MAXREG_COUNT
	.align		4
        /*007c*/ 	.byte	0x03, 0x1b
        /*007e*/ 	.short	0x00ff


	//----- nvinfo : EIATTR_MERCURY_ISA_VERSION
	.align		4
        /*0080*/ 	.byte	0x03, 0x5f
        /*0082*/ 	.short	0x0101


	//----- nvinfo : EIATTR_INT_WARP_WIDE_INSTR_OFFSETS
	.align		4
        /*0084*/ 	.byte	0x04, 0x31
        /*0086*/ 	.short	(.L_23 - .L_22)


	//   ....[0]....
.L_22:
        /*0088*/ 	.word	0x00000240


	//   ....[1]....
        /*008c*/ 	.word	0x000002d0


	//----- nvinfo : EIATTR_VRC_CTA_INIT_COUNT
	.align		4
.L_23:
        /*0090*/ 	.byte	0x02, 0x4a
	.zero		1
	.zero		1


	//----- nvinfo : EIATTR_EXIT_INSTR_OFFSETS
	.align		4
        /*0094*/ 	.byte	0x04, 0x1c
        /*0096*/ 	.short	(.L_25 - .L_24)


	//   ....[0]....
.L_24:
        /*0098*/ 	.word	0x00000070


	//   ....[1]....
        /*009c*/ 	.word	0x00000110


	//   ....[2]....
        /*00a0*/ 	.word	0x00000360


	//----- nvinfo : EIATTR_CRS_STACK_SIZE
	.align		4
.L_25:
        /*00a4*/ 	.byte	0x04, 0x1e
        /*00a6*/ 	.short	(.L_27 - .L_26)
.L_26:
        /*00a8*/ 	.word	0x00000000


	//----- nvinfo : EIATTR_CBANK_PARAM_SIZE
	.align		4
.L_27:
        /*00ac*/ 	.byte	0x03, 0x19
        /*00ae*/ 	.short	0x0038


	//----- nvinfo : EIATTR_PARAM_CBANK
	.align		4
        /*00b0*/ 	.byte	0x04, 0x0a
        /*00b2*/ 	.short	(.L_29 - .L_28)
	.align		4
.L_28:
        /*00b4*/ 	.word	index@(.nv.constant0._Z8bfs_stepPKiS0_PiS0_iS1_S1_)
        /*00b8*/ 	.short	0x0380
        /*00ba*/ 	.short	0x0038


	//----- nvinfo : EIATTR_SW_WAR
	.align		4
.L_29:
        /*00bc*/ 	.byte	0x04, 0x36
        /*00be*/ 	.short	(.L_31 - .L_30)
.L_30:
        /*00c0*/ 	.word	0x00000008
.L_31:


//--------------------- .nv.callgraph             --------------------------
	.section	.nv.callgraph,"",@"SHT_CUDA_CALLGRAPH"
	.align	4
	.sectionentsize	8
	.align		4
        /*0000*/ 	.word	0x00000000
	.align		4
        /*0004*/ 	.word	0xffffffff
	.align		4
        /*0008*/ 	.word	0x00000000
	.align		4
        /*000c*/ 	.word	0xfffffffe
	.align		4
        /*0010*/ 	.word	0x00000000
	.align		4
        /*0014*/ 	.word	0xfffffffd
	.align		4
        /*0018*/ 	.word	0x00000000
	.align		4
        /*001c*/ 	.word	0xfffffffc


//--------------------- .text._Z8bfs_stepPKiS0_PiS0_iS1_S1_ --------------------------
	.section	.text._Z8bfs_stepPKiS0_PiS0_iS1_S1_,"ax",@progbits
	.align	128
        .global         _Z8bfs_stepPKiS0_PiS0_iS1_S1_
        .type           _Z8bfs_stepPKiS0_PiS0_iS1_S1_,@function
        .size           _Z8bfs_stepPKiS0_PiS0_iS1_S1_,(.L_x_4 - _Z8bfs_stepPKiS0_PiS0_iS1_S1_)
        .other          _Z8bfs_stepPKiS0_PiS0_iS1_S1_,@"STO_CUDA_ENTRY STV_DEFAULT"
_Z8bfs_stepPKiS0_PiS0_iS1_S1_:
.text._Z8bfs_stepPKiS0_PiS0_iS1_S1_:
[----:B------:R-:W-:Y:S01]  /*0000*/  LDC R1, c[0x0][0x37c] ;  /* 0x0000df00ff017b82 */ /* 0x000fe20000000800 */
[----:B------:R-:W0:Y:S07]  /*0010*/  S2R R0, SR_TID.X ;  /* 0x0000000000007919 */ /* 0x000e2e0000002100 */
[----:B------:R-:W0:Y:S01]  /*0020*/  S2UR UR4, SR_CTAID.X ;  /* 0x00000000000479c3 */ /* 0x000e220000002500 */
[----:B------:R-:W1:Y:S07]  /*0030*/  LDCU UR5, c[0x0][0x3a0] ;  /* 0x00007400ff0577ac */ /* 0x000e6e0008000800 */
[----:B------:R-:W0:Y:S02]  /*0040*/  LDC R3, c[0x0][0x360] ;  /* 0x0000d800ff037b82 */ /* 0x000e240000000800 */
[----:B0-----:R-:W-:-:S05]  /*0050*/  IMAD R3, R3, UR4, R0 ;  /* 0x0000000403037c24 */ /* 0x001fca000f8e0200 */
[----:B-1----:R-:W-:-:S13]  /*0060*/  ISETP.GE.AND P0, PT, R3, UR5, PT ;  /* 0x0000000503007c0c */ /* 0x002fda000bf06270 */
[----:B------:R-:W-:Y:S05]  /*0070*/  @P0 EXIT ;  /* 0x000000000000094d */ /* 0x000fea0003800000 */
[----:B------:R-:W0:Y:S01]  /*0080*/  LDC.64 R4, c[0x0][0x398] ;  /* 0x0000e600ff047b82 */ /* 0x000e220000000a00 */
[----:B------:R-:W1:Y:S01]  /*0090*/  LDCU.64 UR4, c[0x0][0x358] ;  /* 0x00006b00ff0477ac */ /* 0x000e620008000a00 */
[----:B0-----:R-:W-:-:S06]  /*00a0*/  IMAD.WIDE R4, R3, 0x4, R4 ;  /* 0x0000000403047825 */ /* 0x001fcc00078e0204 */
[----:B------:R-:W0:Y:S01]  /*00b0*/  LDC.64 R2, c[0x0][0x380] ;  /* 0x0000e000ff027b82 */ /* 0x000e220000000a00 */
[----:B-1----:R-:W0:Y:S02]  /*00c0*/  LDG.E R5, desc[UR4][R4.64] ;  /* 0x0000000404057981 */ /* 0x002e24000c1e1900 */
[----:B0-----:R-:W-:-:S05]  /*00d0*/  IMAD.WIDE R2, R5, 0x4, R2 ;  /* 0x0000000405027825 */ /* 0x001fca00078e0202 */
[----:B------:R-:W2:Y:S04]  /*00e0*/  LDG.E R13, desc[UR4][R2.64] ;  /* 0x00000004020d7981 */ /* 0x000ea8000c1e1900 */
[----:B------:R-:W2:Y:S02]  /*00f0*/  LDG.E R0, desc[UR4][R2.64+0x4] ;  /* 0x0000040402007981 */ /* 0x000ea4000c1e1900 */
[----:B--2---:R-:W-:-:S13]  /*0100*/  ISETP.GE.AND P0, PT, R13, R0, PT ;  /* 0x000000000d00720c */ /* 0x004fda0003f06270 */
[----:B------:R-:W-:Y:S05]  /*0110*/  @P0 EXIT ;  /* 0x000000000000094d */ /* 0x000fea0003800000 */
[----:B------:R-:W0:Y:S01]  /*0120*/  LDCU.64 UR6, c[0x0][0x390] ;  /* 0x00007200ff0677ac */ /* 0x000e220008000a00 */
[----:B------:R-:W-:Y:S01]  /*0130*/  SHF.R.S32.HI R0, RZ, 0x1f, R5 ;  /* 0x0000001fff007819 */ /* 0x000fe20000011405 */
[----:B------:R-:W1:Y:S08]  /*0140*/  LDC.64 R6, c[0x0][0x390] ;  /* 0x0000e400ff067b82 */ /* 0x000e700000000a00 */
[----:B------:R-:W2:Y:S01]  /*0150*/  LDC.64 R8, c[0x0][0x3a8] ;  /* 0x0000ea00ff087b82 */ /* 0x000ea20000000a00 */
[----:B0-----:R-:W-:-:S04]  /*0160*/  LEA R14, P0, R5, UR6, 0x2 ;  /* 0x00000006050e7c11 */ /* 0x001fc8000f8010ff */
[----:B------:R-:W-:-:S03]  /*0170*/  LEA.HI.X R15, R5, UR7, R0, 0x2, P0 ;  /* 0x00000007050f7c11 */ /* 0x000fc600080f1400 */
[----:B------:R-:W0:Y:S02]  /*0180*/  LDC.64 R4, c[0x0][0x388] ;  /* 0x0000e200ff047b82 */ /* 0x000e240000000a00 */
[----:B------:R-:W3:Y:S02]  /*0190*/  LDG.E R11, desc[UR4][R14.64] ;  /* 0x000000040e0b7981 */ /* 0x000ee4000c1e1900 */
[----:B0123--:R-:W-:-:S07]  /*01a0*/  VIADD R11, R11, 0x1 ;  /* 0x000000010b0b7836 */ /* 0x00ffce0000000000 */
.L_x_2:
[----:B------:R-:W-:-:S05]  /*01b0*/  IMAD.WIDE R14, R13, 0x4, R4 ;  /* 0x000000040d0e7825 */ /* 0x000fca00078e0204 */
[----:B0-----:R-:W2:Y:S01]  /*01c0*/  LDG.E R21, desc[UR4][R14.64] ;  /* 0x000000040e157981 */ /* 0x001ea2000c1e1900 */
[----:B------:R-:W-:Y:S02]  /*01d0*/  IMAD.MOV.U32 R10, RZ, RZ, -0x1 ;  /* 0xffffffffff0a7424 */ /* 0x000fe400078e00ff */
[----:B--2---:R-:W-:-:S05]  /*01e0*/  IMAD.WIDE R16, R21, 0x4, R6 ;  /* 0x0000000415107825 */ /* 0x004fca00078e0206 */
[----:B------:R-:W2:Y:S01]  /*01f0*/  ATOMG.E.CAS.STRONG.GPU PT, R10, [R16], R10, R11 ;  /* 0x0000000a100a73a9 */ /* 0x000ea200001ee10b */
[----:B------:R-:W-:Y:S01]  /*0200*/  BSSY.RECONVERGENT B0, `(.L_x_0) ;  /* 0x0000011000007945 */ /* 0x000fe20003800200 */
[----:B--2---:R-:W-:-:S13]  /*0210*/  ISETP.NE.AND P0, PT, R10, -0x1, PT ;  /* 0xffffffff0a00780c */ /* 0x004fda0003f05270 */
[----:B------:R-:W-:Y:S05]  /*0220*/  @P0 BRA `(.L_x_1) ;  /* 0x0000000000380947 */ /* 0x000fea0003800000 */
[----:B------:R-:W0:Y:S01]  /*0230*/  S2R R17, SR_LANEID ;  /* 0x0000000000117919 */ /* 0x000e220000000000 */
[----:B------:R-:W-:Y:S01]  /*0240*/  VOTEU.ANY UR6, UPT, PT ;  /* 0x0000000000067886 */ /* 0x000fe200038e0100 */
[----:B------:R-:W1:Y:S01]  /*0250*/  LDC.64 R14, c[0x0][0x3b0] ;  /* 0x0000ec00ff0e7b82 */ /* 0x000e620000000a00 */
[----:B------:R-:W0:Y:S08]  /*0260*/  FLO.U32 R0, UR6 ;  /* 0x0000000600007d00 */ /* 0x000e3000080e0000 */
[----:B------:R-:W1:Y:S01]  /*0270*/  POPC R19, UR6 ;  /* 0x0000000600137d09 */ /* 0x000e620008000000 */
[----:B0-----:R-:W-:-:S13]  /*0280*/  ISETP.EQ.U32.AND P0, PT, R0, R17, PT ;  /* 0x000000110000720c */ /* 0x001fda0003f02070 */
[----:B-1----:R-:W2:Y:S01]  /*0290*/  @P0 ATOMG.E.ADD.STRONG.GPU PT, R15, desc[UR4][R14.64], R19 ;  /* 0x800000130e0f09a8 */ /* 0x002ea200081ef104 */
[----:B------:R-:W0:Y:S02]  /*02a0*/  S2R R10, SR_LTMASK ;  /* 0x00000000000a7919 */ /* 0x000e240000003900 */
[----:B0-----:R-:W-:-:S06]  /*02b0*/  LOP3.LUT R10, R10, UR6, RZ, 0xc0, !PT ;  /* 0x000000060a0a7c12 */ /* 0x001fcc000f8ec0ff */
[----:B------:R-:W0:Y:S01]  /*02c0*/  POPC R10, R10 ;  /* 0x0000000a000a7309 */ /* 0x000e220000000000 */
[----:B--2---:R-:W0:Y:S02]  /*02d0*/  SHFL.IDX PT, R17, R15, R0, 0x1f ;  /* 0x00001f000f117589 */ /* 0x004e2400000e0000 */
[----:B0-----:R-:W-:-:S05]  /*02e0*/  IADD3 R17, PT, PT, R17, R10, RZ ;  /* 0x0000000a11117210 */ /* 0x001fca0007ffe0ff */
[----:B------:R-:W-:-:S05]  /*02f0*/  IMAD.WIDE R16, R17, 0x4, R8 ;  /* 0x0000000411107825 */ /* 0x000fca00078e0208 */
[----:B------:R0:W-:Y:S02]  /*0300*/  STG.E desc[UR4][R16.64], R21 ;  /* 0x0000001510007986 */ /* 0x0001e4000c101904 */
.L_x_1:
[----:B------:R-:W-:Y:S05]  /*0310*/  BSYNC.RECONVERGENT B0 ;  /* 0x0000000000007941 */ /* 0x000fea0003800200 */
.L_x_0:
[----:B------:R-:W2:Y:S01]  /*0320*/  LDG.E R0, desc[UR4][R2.64+0x4] ;  /* 0x0000040402007981 */ /* 0x000ea2000c1e1900 */
[----:B------:R-:W-:-:S05]  /*0330*/  VIADD R13, R13, 0x1 ;  /* 0x000000010d0d7836 */ /* 0x000fca0000000000 */
[----:B--2---:R-:W-:-:S13]  /*0340*/  ISETP.GE.AND P0, PT, R13, R0, PT ;  /* 0x000000000d00720c */ /* 0x004fda0003f06270 */
[----:B------:R-:W-:Y:S05]  /*0350*/  @!P0 BRA `(.L_x_2) ;  /* 0xfffffffc00948947 */ /* 0x000fea000383ffff */
[----:B------:R-:W-:Y:S05]  /*0360*/  EXIT ;  /* 0x000000000000794d */ /* 0x000fea0003800000 */
.L_x_3:
[----:B------:R-:W-:-:S00]  /*0370*/  BRA `(.L_x_3) ;  /* 0xfffffffc00fc7947 */ /* 0x000fc0000383ffff */
[----:B------:R-:W-:-:S00]  /*0380*/  NOP ;  /* 0x0000000000007918 */ /* 0x000fc00000000000 */
[----:B------:R-:W-:-:S00]  /*0390*/  NOP ;  /* 0x0000000000007918 */ /* 0x000fc00000000000 */
[----:B------:R-:W-:-:S00]  /*03a0*/  NOP ;  /* 0x0000000000007918 */ /* 0x000fc00000000000 */
[----:B------:R-:W-:-:S00]  /*03b0*/  NOP ;  /* 0x0000000000007918 */ /* 0x000fc00000000000 */
[----:B------:R-:W-:-:S00]  /*03c0*/  NOP ;  /* 0x0000000000007918 */ /* 0x000fc00000000000 */
[----:B------:R-:W-:-:S00]  /*03d0*/  NOP ;  /* 0x0000000000007918 */ /* 0x000fc00000000000 */
[----:B------:R-:W-:-:S00]  /*03e0*/  NOP ;  /* 0x0000000000007918 */ /* 0x000fc00000000000 */
[----:B------:R-:W-:-:S00]  /*03f0*/  NOP ;  /* 0x0000000000007918 */ /* 0x000fc00000000000 */
.L_x_4:


//--------------------- .nv.shared.reserved.0     --------------------------
	.section	.nv.shared.reserved.0,"aw",@nobits
	.weak		__nv_reservedSMEM_offset_0_alias
	.size		__nv_reservedSMEM_offset_0_alias, 0, 64
	.other		__nv_reservedSMEM_offset_0_alias,@"STO_CUDA_RESERVED_SHARED STV_DEFAULT"
__nv_reservedSMEM_offset_0_alias:
	.zero		0
	.zero		64


//--------------------- .nv.constant0._Z8bfs_stepPKiS0_PiS0_iS1_S1_ --------------------------
	.section	.nv.constant0._Z8bfs_stepPKiS0_PiS0_iS1_S1_,"a",@progbits
	.sectionflags	@""
	.align	4
.nv.constant0._Z8bfs_stepPKiS0_PiS0_iS1_S1_:
	.zero		952


//--------------------- SYMBOLS --------------------------

	.type		.nv.reservedSmem.offset0,@object
	.size		.nv.reservedSmem.offset0,0x4
